//
// Generated by NVIDIA NVVM Compiler
//
// Compiler Build ID: CL-36424714
// Cuda compilation tools, release 13.0, V13.0.88
// Based on NVVM 20.0.0
//

.version 9.0
.target sm_100
.address_size 64

	// .globl	_Z16matrixVectorMultPfS_S_ii

.visible .entry _Z16matrixVectorMultPfS_S_ii(
	.param .u64 .ptr .align 1 _Z16matrixVectorMultPfS_S_ii_param_0,
	.param .u64 .ptr .align 1 _Z16matrixVectorMultPfS_S_ii_param_1,
	.param .u64 .ptr .align 1 _Z16matrixVectorMultPfS_S_ii_param_2,
	.param .u32 _Z16matrixVectorMultPfS_S_ii_param_3,
	.param .u32 _Z16matrixVectorMultPfS_S_ii_param_4
)
{
	.reg .pred 	%p<11>;
	.reg .b32 	%r<38>;
	.reg .b32 	%f<112>;
	.reg .b64 	%rd<31>;

	ld.param.u64 	%rd11, [_Z16matrixVectorMultPfS_S_ii_param_0];
	ld.param.u64 	%rd12, [_Z16matrixVectorMultPfS_S_ii_param_1];
	ld.param.u64 	%rd10, [_Z16matrixVectorMultPfS_S_ii_param_2];
	ld.param.u32 	%r24, [_Z16matrixVectorMultPfS_S_ii_param_3];
	ld.param.u32 	%r23, [_Z16matrixVectorMultPfS_S_ii_param_4];
	cvta.to.global.u64 	%rd1, %rd12;
	cvta.to.global.u64 	%rd2, %rd11;
	mov.u32 	%r25, %ctaid.x;
	mov.u32 	%r26, %ntid.x;
	mov.u32 	%r27, %tid.x;
	mad.lo.s32 	%r1, %r25, %r26, %r27;
	setp.ge.s32 	%p1, %r1, %r24;
	@%p1 bra 	$L__BB0_15;
	setp.lt.s32 	%p2, %r23, 1;
	mov.f32 	%f111, 0f00000000;
	@%p2 bra 	$L__BB0_14;
	mul.lo.s32 	%r2, %r23, %r1;
	and.b32  	%r3, %r23, 15;
	setp.lt.u32 	%p3, %r23, 16;
	mov.b32 	%r34, 0;
	mov.f32 	%f111, 0f00000000;
	@%p3 bra 	$L__BB0_5;
	and.b32  	%r34, %r23, 2147483632;
	neg.s32 	%r32, %r34;
	add.s64 	%rd3, %rd2, 32;
	add.s64 	%rd29, %rd1, 32;
	mov.f32 	%f111, 0f00000000;
	mov.u32 	%r31, %r2;
$L__BB0_4:
	.pragma "nounroll";
	mul.wide.s32 	%rd13, %r31, 4;
	add.s64 	%rd14, %rd3, %rd13;
	ld.global.f32 	%f18, [%rd14+-32];
	ld.global.f32 	%f19, [%rd29+-32];
	fma.rn.f32 	%f20, %f18, %f19, %f111;
	ld.global.f32 	%f21, [%rd14+-28];
	ld.global.f32 	%f22, [%rd29+-28];
	fma.rn.f32 	%f23, %f21, %f22, %f20;
	ld.global.f32 	%f24, [%rd14+-24];
	ld.global.f32 	%f25, [%rd29+-24];
	fma.rn.f32 	%f26, %f24, %f25, %f23;
	ld.global.f32 	%f27, [%rd14+-20];
	ld.global.f32 	%f28, [%rd29+-20];
	fma.rn.f32 	%f29, %f27, %f28, %f26;
	ld.global.f32 	%f30, [%rd14+-16];
	ld.global.f32 	%f31, [%rd29+-16];
	fma.rn.f32 	%f32, %f30, %f31, %f29;
	ld.global.f32 	%f33, [%rd14+-12];
	ld.global.f32 	%f34, [%rd29+-12];
	fma.rn.f32 	%f35, %f33, %f34, %f32;
	ld.global.f32 	%f36, [%rd14+-8];
	ld.global.f32 	%f37, [%rd29+-8];
	fma.rn.f32 	%f38, %f36, %f37, %f35;
	ld.global.f32 	%f39, [%rd14+-4];
	ld.global.f32 	%f40, [%rd29+-4];
	fma.rn.f32 	%f41, %f39, %f40, %f38;
	ld.global.f32 	%f42, [%rd14];
	ld.global.f32 	%f43, [%rd29];
	fma.rn.f32 	%f44, %f42, %f43, %f41;
	ld.global.f32 	%f45, [%rd14+4];
	ld.global.f32 	%f46, [%rd29+4];
	fma.rn.f32 	%f47, %f45, %f46, %f44;
	ld.global.f32 	%f48, [%rd14+8];
	ld.global.f32 	%f49, [%rd29+8];
	fma.rn.f32 	%f50, %f48, %f49, %f47;
	ld.global.f32 	%f51, [%rd14+12];
	ld.global.f32 	%f52, [%rd29+12];
	fma.rn.f32 	%f53, %f51, %f52, %f50;
	ld.global.f32 	%f54, [%rd14+16];
	ld.global.f32 	%f55, [%rd29+16];
	fma.rn.f32 	%f56, %f54, %f55, %f53;
	ld.global.f32 	%f57, [%rd14+20];
	ld.global.f32 	%f58, [%rd29+20];
	fma.rn.f32 	%f59, %f57, %f58, %f56;
	ld.global.f32 	%f60, [%rd14+24];
	ld.global.f32 	%f61, [%rd29+24];
	fma.rn.f32 	%f62, %f60, %f61, %f59;
	ld.global.f32 	%f63, [%rd14+28];
	ld.global.f32 	%f64, [%rd29+28];
	fma.rn.f32 	%f111, %f63, %f64, %f62;
	add.s32 	%r32, %r32, 16;
	add.s32 	%r31, %r31, 16;
	add.s64 	%rd29, %rd29, 64;
	setp.ne.s32 	%p4, %r32, 0;
	@%p4 bra 	$L__BB0_4;
$L__BB0_5:
	setp.eq.s32 	%p5, %r3, 0;
	@%p5 bra 	$L__BB0_14;
	and.b32  	%r11, %r23, 7;
	setp.lt.u32 	%p6, %r3, 8;
	@%p6 bra 	$L__BB0_8;
	add.s32 	%r29, %r34, %r2;
	mul.wide.s32 	%rd15, %r29, 4;
	add.s64 	%rd16, %rd2, %rd15;
	ld.global.f32 	%f66, [%rd16];
	mul.wide.u32 	%rd17, %r34, 4;
	add.s64 	%rd18, %rd1, %rd17;
	ld.global.f32 	%f67, [%rd18];
	fma.rn.f32 	%f68, %f66, %f67, %f111;
	ld.global.f32 	%f69, [%rd16+4];
	ld.global.f32 	%f70, [%rd18+4];
	fma.rn.f32 	%f71, %f69, %f70, %f68;
	ld.global.f32 	%f72, [%rd16+8];
	ld.global.f32 	%f73, [%rd18+8];
	fma.rn.f32 	%f74, %f72, %f73, %f71;
	ld.global.f32 	%f75, [%rd16+12];
	ld.global.f32 	%f76, [%rd18+12];
	fma.rn.f32 	%f77, %f75, %f76, %f74;
	ld.global.f32 	%f78, [%rd16+16];
	ld.global.f32 	%f79, [%rd18+16];
	fma.rn.f32 	%f80, %f78, %f79, %f77;
	ld.global.f32 	%f81, [%rd16+20];
	ld.global.f32 	%f82, [%rd18+20];
	fma.rn.f32 	%f83, %f81, %f82, %f80;
	ld.global.f32 	%f84, [%rd16+24];
	ld.global.f32 	%f85, [%rd18+24];
	fma.rn.f32 	%f86, %f84, %f85, %f83;
	ld.global.f32 	%f87, [%rd16+28];
	ld.global.f32 	%f88, [%rd18+28];
	fma.rn.f32 	%f111, %f87, %f88, %f86;
	add.s32 	%r34, %r34, 8;
$L__BB0_8:
	setp.eq.s32 	%p7, %r11, 0;
	@%p7 bra 	$L__BB0_14;
	and.b32  	%r14, %r23, 3;
	setp.lt.u32 	%p8, %r11, 4;
	@%p8 bra 	$L__BB0_11;
	add.s32 	%r30, %r34, %r2;
	mul.wide.s32 	%rd19, %r30, 4;
	add.s64 	%rd20, %rd2, %rd19;
	ld.global.f32 	%f90, [%rd20];
	mul.wide.u32 	%rd21, %r34, 4;
	add.s64 	%rd22, %rd1, %rd21;
	ld.global.f32 	%f91, [%rd22];
	fma.rn.f32 	%f92, %f90, %f91, %f111;
	ld.global.f32 	%f93, [%rd20+4];
	ld.global.f32 	%f94, [%rd22+4];
	fma.rn.f32 	%f95, %f93, %f94, %f92;
	ld.global.f32 	%f96, [%rd20+8];
	ld.global.f32 	%f97, [%rd22+8];
	fma.rn.f32 	%f98, %f96, %f97, %f95;
	ld.global.f32 	%f99, [%rd20+12];
	ld.global.f32 	%f100, [%rd22+12];
	fma.rn.f32 	%f111, %f99, %f100, %f98;
	add.s32 	%r34, %r34, 4;
$L__BB0_11:
	setp.eq.s32 	%p9, %r14, 0;
	@%p9 bra 	$L__BB0_14;
	mul.wide.u32 	%rd23, %r34, 4;
	add.s64 	%rd30, %rd1, %rd23;
	add.s32 	%r37, %r34, %r2;
	neg.s32 	%r36, %r14;
$L__BB0_13:
	.pragma "nounroll";
	mul.wide.s32 	%rd24, %r37, 4;
	add.s64 	%rd25, %rd2, %rd24;
	ld.global.f32 	%f101, [%rd25];
	ld.global.f32 	%f102, [%rd30];
	fma.rn.f32 	%f111, %f101, %f102, %f111;
	add.s64 	%rd30, %rd30, 4;
	add.s32 	%r37, %r37, 1;
	add.s32 	%r36, %r36, 1;
	setp.ne.s32 	%p10, %r36, 0;
	@%p10 bra 	$L__BB0_13;
$L__BB0_14:
	cvta.to.global.u64 	%rd26, %rd10;
	mul.wide.s32 	%rd27, %r1, 4;
	add.s64 	%rd28, %rd26, %rd27;
	st.global.f32 	[%rd28], %f111;
$L__BB0_15:
	ret;

}


// ===== COMPILED SASS (sm_100) =====

	.target	sm_100

	.elftype	@"ET_EXEC"


//--------------------- .note.nv.tkinfo           --------------------------
	.section	.note.nv.tkinfo,"",@"SHT_NOTE"
	.sectionflags	@"SHF_NOTE_NV_TKINFO"
	.tkinfo
        /*0018*/ 	.word	0x00000002
        /*0030*/ 	.string	""
        /*0030*/ 	.string	"ptxas"
        /*0030*/ 	.string	"Cuda compilation tools, release 13.0, V13.0.88"
        /*0030*/ 	.string	"Build cuda_13.0.r13.0/compiler.36424714_0"
        /*0030*/ 	.string	"-arch sm_100 -m 64 "



//--------------------- .note.nv.cuinfo           --------------------------
	.section	.note.nv.cuinfo,"",@"SHT_NOTE"
	.sectionflags	@"SHF_NOTE_NV_CUINFO"
        /*0018*/ 	.short	0x0002
        /*001a*/ 	.short	0x0064
        /*001c*/ 	.short	0x0082
	.zero		2


//--------------------- .nv.info                  --------------------------
	.section	.nv.info,"",@"SHT_CUDA_INFO"
	.align	4


	//----- nvinfo : EIATTR_REGCOUNT
	.align		4
        /*0000*/ 	.byte	0x04, 0x2f
        /*0002*/ 	.short	(.L_1 - .L_0)
	.align		4
.L_0:
        /*0004*/ 	.word	index@(_Z16matrixVectorMultPfS_S_ii)
        /*0008*/ 	.word	0x0000001e


	//----- nvinfo : EIATTR_FRAME_SIZE
	.align		4
.L_1:
        /*000c*/ 	.byte	0x04, 0x11
        /*000e*/ 	.short	(.L_3 - .L_2)
	.align		4
.L_2:
        /*0010*/ 	.word	index@(_Z16matrixVectorMultPfS_S_ii)
        /*0014*/ 	.word	0x00000000


	//----- nvinfo : EIATTR_MIN_STACK_SIZE
	.align		4
.L_3:
        /*0018*/ 	.byte	0x04, 0x12
        /*001a*/ 	.short	(.L_5 - .L_4)
	.align		4
.L_4:
        /*001c*/ 	.word	index@(_Z16matrixVectorMultPfS_S_ii)
        /*0020*/ 	.word	0x00000000
.L_5:


//--------------------- .nv.compat                --------------------------
	.section	.nv.compat,"",@"SHT_CUDA_COMPAT_INFO"
	.align	4
        /*0000*/ 	.byte	0x02, 0x09, 0x00, 0x00, 0x02, 0x02, 0x01, 0x00, 0x02, 0x05, 0x05, 0x00, 0x03, 0x07, 0x01, 0x01
        /*0010*/ 	.byte	0x02, 0x03, 0x00, 0x00, 0x02, 0x06, 0x01, 0x00, 0x04, 0x0b, 0x08, 0x00, 0x09, 0x00, 0x00, 0x00
        /*0020*/ 	.byte	0x00, 0x00, 0x00, 0x00


//--------------------- .nv.info._Z16matrixVectorMultPfS_S_ii --------------------------
	.section	.nv.info._Z16matrixVectorMultPfS_S_ii,"",@"SHT_CUDA_INFO"
	.sectionflags	@""
	.align	4


	//----- nvinfo : EIATTR_CUDA_API_VERSION
	.align		4
        /*0000*/ 	.byte	0x04, 0x37
        /*0002*/ 	.short	(.L_7 - .L_6)
.L_6:
        /*0004*/ 	.word	0x00000082


	//----- nvinfo : EIATTR_KPARAM_INFO
	.align		4
.L_7:
        /*0008*/ 	.byte	0x04, 0x17
        /*000a*/ 	.short	(.L_9 - .L_8)
.L_8:
        /*000c*/ 	.word	0x00000000
        /*0010*/ 	.short	0x0004
        /*0012*/ 	.short	0x001c
        /*0014*/ 	.byte	0x00, 0xf0, 0x11, 0x00


	//----- nvinfo : EIATTR_KPARAM_INFO
	.align		4
.L_9:
        /*0018*/ 	.byte	0x04, 0x17
        /*001a*/ 	.short	(.L_11 - .L_10)
.L_10:
        /*001c*/ 	.word	0x00000000
        /*0020*/ 	.short	0x0003
        /*0022*/ 	.short	0x0018
        /*0024*/ 	.byte	0x00, 0xf0, 0x11, 0x00


	//----- nvinfo : EIATTR_KPARAM_INFO
	.align		4
.L_11:
        /*0028*/ 	.byte	0x04, 0x17
        /*002a*/ 	.short	(.L_13 - .L_12)
.L_12:
        /*002c*/ 	.word	0x00000000
        /*0030*/ 	.short	0x0002
        /*0032*/ 	.short	0x0010
        /*0034*/ 	.byte	0x00, 0xf5, 0x21, 0x00


	//----- nvinfo : EIATTR_KPARAM_INFO
	.align		4
.L_13:
        /*0038*/ 	.byte	0x04, 0x17
        /*003a*/ 	.short	(.L_15 - .L_14)
.L_14:
        /*003c*/ 	.word	0x00000000
        /*0040*/ 	.short	0x0001
        /*0042*/ 	.short	0x0008
        /*0044*/ 	.byte	0x00, 0xf5, 0x21, 0x00


	//----- nvinfo : EIATTR_KPARAM_INFO
	.align		4
.L_15:
        /*0048*/ 	.byte	0x04, 0x17
        /*004a*/ 	.short	(.L_17 - .L_16)
.L_16:
        /*004c*/ 	.word	0x00000000
        /*0050*/ 	.short	0x0000
        /*0052*/ 	.short	0x0000
        /*0054*/ 	.byte	0x00, 0xf5, 0x21, 0x00


	//----- nvinfo : EIATTR_SPARSE_MMA_MASK
	.align		4
.L_17:
        /*0058*/ 	.byte	0x03, 0x50
        /*005a*/ 	.short	0x0000


	//----- nvinfo : EIATTR_MAXREG_COUNT
	.align		4
        /*005c*/ 	.byte	0x03, 0x1b
        /*005e*/ 	.short	0x00ff


	//----- nvinfo : EIATTR_MERCURY_ISA_VERSION
	.align		4
        /*0060*/ 	.byte	0x03, 0x5f
        /*0062*/ 	.short	0x0101


	//----- nvinfo : EIATTR_VRC_CTA_INIT_COUNT
	.align		4
        /*0064*/ 	.byte	0x02, 0x4a
	.zero		1
	.zero		1


	//----- nvinfo : EIATTR_EXIT_INSTR_OFFSETS
	.align		4
        /*0068*/ 	.byte	0x04, 0x1c
        /*006a*/ 	.short	(.L_19 - .L_18)


	//   ....[0]....
.L_18:
        /*006c*/ 	.word	0x00000070


	//   ....[1]....
        /*0070*/ 	.word	0x00000a90


	//----- nvinfo : EIATTR_CBANK_PARAM_SIZE
	.align		4
.L_19:
        /*0074*/ 	.byte	0x03, 0x19
        /*0076*/ 	.short	0x0020


	//----- nvinfo : EIATTR_PARAM_CBANK
	.align		4
        /*0078*/ 	.byte	0x04, 0x0a
        /*007a*/ 	.short	(.L_21 - .L_20)
	.align		4
.L_20:
        /*007c*/ 	.word	index@(.nv.constant0._Z16matrixVectorMultPfS_S_ii)
        /*0080*/ 	.short	0x0380
        /*0082*/ 	.short	0x0020


	//----- nvinfo : EIATTR_SW_WAR
	.align		4
.L_21:
        /*0084*/ 	.byte	0x04, 0x36
        /*0086*/ 	.short	(.L_23 - .L_22)
.L_22:
        /*0088*/ 	.word	0x00000008
.L_23:


//--------------------- .nv.callgraph             --------------------------
	.section	.nv.callgraph,"",@"SHT_CUDA_CALLGRAPH"
	.align	4
	.sectionentsize	8
	.align		4
        /*0000*/ 	.word	0x00000000
	.align		4
        /*0004*/ 	.word	0xffffffff
	.align		4
        /*0008*/ 	.word	0x00000000
	.align		4
        /*000c*/ 	.word	0xfffffffe
	.align		4
        /*0010*/ 	.word	0x00000000
	.align		4
        /*0014*/ 	.word	0xfffffffd
	.align		4
        /*0018*/ 	.word	0x00000000
	.align		4
        /*001c*/ 	.word	0xfffffffc


//--------------------- .text._Z16matrixVectorMultPfS_S_ii --------------------------
	.section	.text._Z16matrixVectorMultPfS_S_ii,"ax",@progbits
	.align	128
        .global         _Z16matrixVectorMultPfS_S_ii
        .type           _Z16matrixVectorMultPfS_S_ii,@function
        .size           _Z16matrixVectorMultPfS_S_ii,(.L_x_7 - _Z16matrixVectorMultPfS_S_ii)
        .other          _Z16matrixVectorMultPfS_S_ii,@"STO_CUDA_ENTRY STV_DEFAULT"
_Z16matrixVectorMultPfS_S_ii:
.text._Z16matrixVectorMultPfS_S_ii:
[----:B------:R-:W-:Y:S01]  /*0000*/  LDC R1, c[0x0][0x37c] ;  /* 0x0000df00ff017b82 */ /* 0x000fe20000000800 */
[----:B------:R-:W0:Y:S07]  /*0010*/  S2R R3, SR_TID.X ;  /* 0x0000000000037919 */ /* 0x000e2e0000002100 */
[----:B------:R-:W0:Y:S01]  /*0020*/  S2UR UR4, SR_CTAID.X ;  /* 0x00000000000479c3 */ /* 0x000e220000002500 */
[----:B------:R-:W1:Y:S07]  /*0030*/  LDCU UR5, c[0x0][0x398] ;  /* 0x00007300ff0577ac */ /* 0x000e6e0008000800 */
[----:B------:R-:W0:Y:S02]  /*0040*/  LDC R0, c[0x0][0x360] ;  /* 0x0000d800ff007b82 */ /* 0x000e240000000800 */
[----:B0-----:R-:W-:-:S05]  /*0050*/  IMAD R0, R0, UR4, R3 ;  /* 0x0000000400007c24 */ /* 0x001fca000f8e0203 */
[----:B-1----:R-:W-:-:S13]  /*0060*/  ISETP.GE.AND P0, PT, R0, UR5, PT ;  /* 0x0000000500007c0c */ /* 0x002fda000bf06270 */
[----:B------:R-:W-:Y:S05]  /*0070*/  @P0 EXIT ;  /* 0x000000000000094d */ /* 0x000fea0003800000 */
[----:B------:R-:W0:Y:S01]  /*0080*/  LDCU UR8, c[0x0][0x39c] ;  /* 0x00007380ff0877ac */ /* 0x000e220008000800 */
[----:B------:R-:W-:Y:S01]  /*0090*/  HFMA2 R15, -RZ, RZ, 0, 0 ;  /* 0x00000000ff0f7431 */ /* 0x000fe200000001ff */
[----:B------:R-:W1:Y:S01]  /*00a0*/  LDCU.64 UR16, c[0x0][0x358] ;  /* 0x00006b00ff1077ac */ /* 0x000e620008000a00 */
[----:B0-----:R-:W-:-:S09]  /*00b0*/  UISETP.GE.AND UP0, UPT, UR8, 0x1, UPT ;  /* 0x000000010800788c */ /* 0x001fd2000bf06270 */
[----:B-1----:R-:W-:Y:S05]  /*00c0*/  BRA.U !UP0, `(.L_x_0) ;  /* 0x0000000908647547 */ /* 0x002fea000b800000 */
[----:B------:R-:W-:Y:S02]  /*00d0*/  UISETP.GE.U32.AND UP1, UPT, UR8, 0x10, UPT ;  /* 0x000000100800788c */ /* 0x000fe4000bf26070 */
[----:B------:R-:W-:Y:S01]  /*00e0*/  IMAD R7, R0, UR8, RZ ;  /* 0x0000000800077c24 */ /* 0x000fe2000f8e02ff */
[----:B------:R-:W-:Y:S01]  /*00f0*/  ULOP3.LUT UR9, UR8, 0xf, URZ, 0xc0, !UPT ;  /* 0x0000000f08097892 */ /* 0x000fe2000f8ec0ff */
[----:B------:R-:W-:Y:S02]  /*0100*/  MOV R8, RZ ;  /* 0x000000ff00087202 */ /* 0x000fe40000000f00 */
[----:B------:R-:W-:Y:S01]  /*0110*/  MOV R15, RZ ;  /* 0x000000ff000f7202 */ /* 0x000fe20000000f00 */
[----:B------:R-:W-:Y:S02]  /*0120*/  UISETP.NE.AND UP0, UPT, UR9, URZ, UPT ;  /* 0x000000ff0900728c */ /* 0x000fe4000bf05270 */
[----:B------:R-:W-:Y:S09]  /*0130*/  BRA.U !UP1, `(.L_x_1) ;  /* 0x0000000509147547 */ /* 0x000ff2000b800000 */
[----:B------:R-:W0:Y:S01]  /*0140*/  LDCU.128 UR12, c[0x0][0x380] ;  /* 0x00007000ff0c77ac */ /* 0x000e220008000c00 */
[----:B------:R-:W-:Y:S02]  /*0150*/  MOV R15, RZ ;  /* 0x000000ff000f7202 */ /* 0x000fe40000000f00 */
[----:B------:R-:W-:Y:S01]  /*0160*/  MOV R6, R7 ;  /* 0x0000000700067202 */ /* 0x000fe20000000f00 */
[----:B------:R-:W-:-:S04]  /*0170*/  ULOP3.LUT UR10, UR8, 0x7ffffff0, URZ, 0xc0, !UPT ;  /* 0x7ffffff0080a7892 */ /* 0x000fc8000f8ec0ff */
[----:B------:R-:W-:Y:S02]  /*0180*/  UIADD3 UR11, UPT, UPT, -UR10, URZ, URZ ;  /* 0x000000ff0a0b7290 */ /* 0x000fe4000fffe1ff */
[----:B------:R-:W-:Y:S01]  /*0190*/  MOV R8, UR10 ;  /* 0x0000000a00087c02 */ /* 0x000fe20008000f00 */
[----:B0-----:R-:W-:Y:S02]  /*01a0*/  UIADD3 UR4, UP2, UPT, UR14, 0x20, URZ ;  /* 0x000000200e047890 */ /* 0x001fe4000ff5e0ff */
[----:B------:R-:W-:Y:S02]  /*01b0*/  UIADD3 UR6, UP1, UPT, UR12, 0x20, URZ ;  /* 0x000000200c067890 */ /* 0x000fe4000ff3e0ff */
[----:B------:R-:W-:Y:S02]  /*01c0*/  UIADD3.X UR5, UPT, UPT, URZ, UR15, URZ, UP2, !UPT ;  /* 0x0000000fff057290 */ /* 0x000fe400097fe4ff */
[----:B------:R-:W-:Y:S01]  /*01d0*/  MOV R2, UR4 ;  /* 0x0000000400027c02 */ /* 0x000fe20008000f00 */
[----:B------:R-:W-:-:S03]  /*01e0*/  UIADD3.X UR7, UPT, UPT, URZ, UR13, URZ, UP1, !UPT ;  /* 0x0000000dff077290 */ /* 0x000fc60008ffe4ff */
[----:B------:R-:W-:-:S09]  /*01f0*/  MOV R3, UR5 ;  /* 0x0000000500037c02 */ /* 0x000fd20008000f00 */
.L_x_2:
[----:B------:R-:W-:Y:S01]  /*0200*/  MOV R4, UR6 ;  /* 0x0000000600047c02 */ /* 0x000fe20008000f00 */
[----:B------:R-:W2:Y:S01]  /*0210*/  LDG.E R17, desc[UR16][R2.64+-0x20] ;  /* 0xffffe01002117981 */ /* 0x000ea2000c1e1900 */
[----:B------:R-:W-:-:S03]  /*0220*/  MOV R5, UR7 ;  /* 0x0000000700057c02 */ /* 0x000fc60008000f00 */
[----:B------:R-:W3:Y:S01]  /*0230*/  LDG.E R25, desc[UR16][R2.64+-0x1c] ;  /* 0xffffe41002197981 */ /* 0x000ee2000c1e1900 */
[----:B------:R-:W-:-:S03]  /*0240*/  IMAD.WIDE R4, R6, 0x4, R4 ;  /* 0x0000000406047825 */ /* 0x000fc600078e0204 */
[----:B------:R-:W4:Y:S04]  /*0250*/  LDG.E R19, desc[UR16][R2.64+-0x18] ;  /* 0xffffe81002137981 */ /* 0x000f28000c1e1900 */
[----:B------:R-:W2:Y:S04]  /*0260*/  LDG.E R16, desc[UR16][R4.64+-0x20] ;  /* 0xffffe01004107981 */ /* 0x000ea8000c1e1900 */
[----:B------:R-:W3:Y:S04]  /*0270*/  LDG.E R18, desc[UR16][R4.64+-0x1c] ;  /* 0xffffe41004127981 */ /* 0x000ee8000c1e1900 */
[----:B------:R-:W4:Y:S04]  /*0280*/  LDG.E R20, desc[UR16][R4.64+-0x18] ;  /* 0xffffe81004147981 */ /* 0x000f28000c1e1900 */
[----:B------:R-:W5:Y:S04]  /*0290*/  LDG.E R22, desc[UR16][R2.64+-0x14] ;  /* 0xffffec1002167981 */ /* 0x000f68000c1e1900 */
        /* <DEDUP_REMOVED lines=8> */
[----:B------:R-:W5:Y:S01]  /*0320*/  LDG.E R14, desc[UR16][R4.64+-0x4] ;  /* 0xfffffc10040e7981 */ /* 0x000f62000c1e1900 */
[----:B--2---:R-:W-:-:S03]  /*0330*/  FFMA R17, R16, R17, R15 ;  /* 0x0000001110117223 */ /* 0x004fc6000000000f */
[----:B------:R-:W2:Y:S04]  /*0340*/  LDG.E R15, desc[UR16][R2.64] ;  /* 0x00000010020f7981 */ /* 0x000ea8000c1e1900 */
[----:B------:R-:W2:Y:S01]  /*0350*/  LDG.E R16, desc[UR16][R4.64] ;  /* 0x0000001004107981 */ /* 0x000ea2000c1e1900 */
[----:B---3--:R-:W-:-:S03]  /*0360*/  FFMA R25, R18, R25, R17 ;  /* 0x0000001912197223 */ /* 0x008fc60000000011 */
[----:B------:R-:W3:Y:S01]  /*0370*/  LDG.E R17, desc[UR16][R2.64+0x4] ;  /* 0x0000041002117981 */ /* 0x000ee2000c1e1900 */
[----:B----4-:R-:W-:-:S03]  /*0380*/  FFMA R26, R20, R19, R25 ;  /* 0x00000013141a7223 */ /* 0x010fc60000000019 */
[----:B------:R-:W3:Y:S04]  /*0390*/  LDG.E R18, desc[UR16][R4.64+0x4] ;  /* 0x0000041004127981 */ /* 0x000ee8000c1e1900 */
[----:B------:R-:W4:Y:S01]  /*03a0*/  LDG.E R20, desc[UR16][R2.64+0x8] ;  /* 0x0000081002147981 */ /* 0x000f22000c1e1900 */
[----:B-----5:R-:W-:-:S03]  /*03b0*/  FFMA R25, R21, R22, R26 ;  /* 0x0000001615197223 */ /* 0x020fc6000000001a */
[----:B------:R-:W4:Y:S04]  /*03c0*/  LDG.E R19, desc[UR16][R4.64+0x8] ;  /* 0x0000081004137981 */ /* 0x000f28000c1e1900 */
[----:B------:R-:W5:Y:S01]  /*03d0*/  LDG.E R22, desc[UR16][R2.64+0xc] ;  /* 0x00000c1002167981 */ /* 0x000f62000c1e1900 */
[----:B------:R-:W-:-:S03]  /*03e0*/  FFMA R25, R24, R23, R25 ;  /* 0x0000001718197223 */ /* 0x000fc60000000019 */
[----:B------:R-:W5:Y:S04]  /*03f0*/  LDG.E R21, desc[UR16][R4.64+0xc] ;  /* 0x00000c1004157981 */ /* 0x000f68000c1e1900 */
[----:B------:R-:W5:Y:S01]  /*0400*/  LDG.E R24, desc[UR16][R2.64+0x10] ;  /* 0x0000101002187981 */ /* 0x000f62000c1e1900 */
[----:B------:R-:W-:-:S03]  /*0410*/  FFMA R25, R10, R9, R25 ;  /* 0x000000090a197223 */ /* 0x000fc60000000019 */
[----:B------:R-:W5:Y:S04]  /*0420*/  LDG.E R23, desc[UR16][R4.64+0x10] ;  /* 0x0000101004177981 */ /* 0x000f68000c1e1900 */
[----:B------:R-:W5:Y:S01]  /*0430*/  LDG.E R10, desc[UR16][R2.64+0x14] ;  /* 0x00001410020a7981 */ /* 0x000f62000c1e1900 */
[----:B------:R-:W-:-:S03]  /*0440*/  FFMA R27, R12, R11, R25 ;  /* 0x0000000b0c1b7223 */ /* 0x000fc60000000019 */
[----:B------:R-:W5:Y:S04]  /*0450*/  LDG.E R9, desc[UR16][R4.64+0x14] ;  /* 0x0000141004097981 */ /* 0x000f68000c1e1900 */
[----:B------:R-:W5:Y:S04]  /*0460*/  LDG.E R11, desc[UR16][R2.64+0x18] ;  /* 0x00001810020b7981 */ /* 0x000f68000c1e1900 */
[----:B------:R-:W5:Y:S04]  /*0470*/  LDG.E R12, desc[UR16][R4.64+0x18] ;  /* 0x00001810040c7981 */ /* 0x000f68000c1e1900 */
[----:B------:R-:W5:Y:S04]  /*0480*/  LDG.E R25, desc[UR16][R4.64+0x1c] ;  /* 0x00001c1004197981 */ /* 0x000f68000c1e1900 */
[----:B------:R0:W5:Y:S01]  /*0490*/  LDG.E R26, desc[UR16][R2.64+0x1c] ;  /* 0x00001c10021a7981 */ /* 0x000162000c1e1900 */
[----:B------:R-:W-:Y:S01]  /*04a0*/  FFMA R13, R14, R13, R27 ;  /* 0x0000000d0e0d7223 */ /* 0x000fe2000000001b */
[----:B------:R-:W-:-:S04]  /*04b0*/  UIADD3 UR11, UPT, UPT, UR11, 0x10, URZ ;  /* 0x000000100b0b7890 */ /* 0x000fc8000fffe0ff */
[----:B------:R-:W-:Y:S01]  /*04c0*/  UISETP.NE.AND UP1, UPT, UR11, URZ, UPT ;  /* 0x000000ff0b00728c */ /* 0x000fe2000bf25270 */
[----:B0-----:R-:W-:Y:S02]  /*04d0*/  IADD3 R2, P0, PT, R2, 0x40, RZ ;  /* 0x0000004002027810 */ /* 0x001fe40007f1e0ff */
[----:B------:R-:W-:Y:S02]  /*04e0*/  IADD3 R6, PT, PT, R6, 0x10, RZ ;  /* 0x0000001006067810 */ /* 0x000fe40007ffe0ff */
[----:B------:R-:W-:Y:S01]  /*04f0*/  IADD3.X R3, PT, PT, RZ, R3, RZ, P0, !PT ;  /* 0x00000003ff037210 */ /* 0x000fe200007fe4ff */
[----:B--2---:R-:W-:-:S04]  /*0500*/  FFMA R13, R16, R15, R13 ;  /* 0x0000000f100d7223 */ /* 0x004fc8000000000d */
[----:B---3--:R-:W-:-:S04]  /*0510*/  FFMA R18, R18, R17, R13 ;  /* 0x0000001112127223 */ /* 0x008fc8000000000d */
[----:B----4-:R-:W-:-:S04]  /*0520*/  FFMA R18, R19, R20, R18 ;  /* 0x0000001413127223 */ /* 0x010fc80000000012 */
[----:B-----5:R-:W-:-:S04]  /*0530*/  FFMA R18, R21, R22, R18 ;  /* 0x0000001615127223 */ /* 0x020fc80000000012 */
[----:B------:R-:W-:-:S04]  /*0540*/  FFMA R18, R23, R24, R18 ;  /* 0x0000001817127223 */ /* 0x000fc80000000012 */
[----:B------:R-:W-:-:S04]  /*0550*/  FFMA R9, R9, R10, R18 ;  /* 0x0000000a09097223 */ /* 0x000fc80000000012 */
[----:B------:R-:W-:-:S04]  /*0560*/  FFMA R12, R12, R11, R9 ;  /* 0x0000000b0c0c7223 */ /* 0x000fc80000000009 */
[----:B------:R-:W-:Y:S01]  /*0570*/  FFMA R15, R25, R26, R12 ;  /* 0x0000001a190f7223 */ /* 0x000fe2000000000c */
[----:B------:R-:W-:Y:S06]  /*0580*/  BRA.U UP1, `(.L_x_2) ;  /* 0xfffffffd011c7547 */ /* 0x000fec000b83ffff */
.L_x_1:
[----:B------:R-:W-:Y:S05]  /*0590*/  BRA.U !UP0, `(.L_x_0) ;  /* 0x0000000508307547 */ /* 0x000fea000b800000 */
[----:B------:R-:W-:Y:S02]  /*05a0*/  UISETP.GE.U32.AND UP0, UPT, UR9, 0x8, UPT ;  /* 0x000000080900788c */ /* 0x000fe4000bf06070 */
[----:B------:R-:W-:-:S04]  /*05b0*/  ULOP3.LUT UR5, UR8, 0x7, URZ, 0xc0, !UPT ;  /* 0x0000000708057892 */ /* 0x000fc8000f8ec0ff */
[----:B------:R-:W-:-:S03]  /*05c0*/  UISETP.NE.AND UP1, UPT, UR5, URZ, UPT ;  /* 0x000000ff0500728c */ /* 0x000fc6000bf25270 */
[----:B------:R-:W-:Y:S08]  /*05d0*/  BRA.U !UP0, `(.L_x_3) ;  /* 0x0000000108787547 */ /* 0x000ff0000b800000 */
[----:B------:R-:W0:Y:S01]  /*05e0*/  LDC.64 R2, c[0x0][0x380] ;  /* 0x0000e000ff027b82 */ /* 0x000e220000000a00 */
[----:B------:R-:W-:-:S07]  /*05f0*/  IADD3 R9, PT, PT, R7, R8, RZ ;  /* 0x0000000807097210 */ /* 0x000fce0007ffe0ff */
[----:B------:R-:W1:Y:S01]  /*0600*/  LDC.64 R4, c[0x0][0x388] ;  /* 0x0000e200ff047b82 */ /* 0x000e620000000a00 */
[----:B0-----:R-:W-:-:S05]  /*0610*/  IMAD.WIDE R2, R9, 0x4, R2 ;  /* 0x0000000409027825 */ /* 0x001fca00078e0202 */
[----:B------:R-:W2:Y:S01]  /*0620*/  LDG.E R10, desc[UR16][R2.64] ;  /* 0x00000010020a7981 */ /* 0x000ea2000c1e1900 */
[----:B-1----:R-:W-:-:S03]  /*0630*/  IMAD.WIDE.U32 R4, R8, 0x4, R4 ;  /* 0x0000000408047825 */ /* 0x002fc600078e0004 */
[----:B------:R-:W3:Y:S04]  /*0640*/  LDG.E R13, desc[UR16][R2.64+0x4] ;  /* 0x00000410020d7981 */ /* 0x000ee8000c1e1900 */
[----:B------:R-:W2:Y:S04]  /*0650*/  LDG.E R11, desc[UR16][R4.64] ;  /* 0x00000010040b7981 */ /* 0x000ea8000c1e1900 */
[----:B------:R-:W3:Y:S04]  /*0660*/  LDG.E R12, desc[UR16][R4.64+0x4] ;  /* 0x00000410040c7981 */ /* 0x000ee8000c1e1900 */
[----:B------:R-:W4:Y:S04]  /*0670*/  LDG.E R17, desc[UR16][R2.64+0x8] ;  /* 0x0000081002117981 */ /* 0x000f28000c1e1900 */
        /* <DEDUP_REMOVED lines=11> */
[----:B------:R-:W-:Y:S01]  /*0730*/  IADD3 R8, PT, PT, R8, 0x8, RZ ;  /* 0x0000000808087810 */ /* 0x000fe20007ffe0ff */
[----:B--2---:R-:W-:-:S04]  /*0740*/  FFMA R10, R10, R11, R15 ;  /* 0x0000000b0a0a7223 */ /* 0x004fc8000000000f */
[----:B---3--:R-:W-:-:S04]  /*0750*/  FFMA R10, R13, R12, R10 ;  /* 0x0000000c0d0a7223 */ /* 0x008fc8000000000a */
[----:B----4-:R-:W-:-:S04]  /*0760*/  FFMA R10, R17, R14, R10 ;  /* 0x0000000e110a7223 */ /* 0x010fc8000000000a */
[----:B-----5:R-:W-:-:S04]  /*0770*/  FFMA R10, R19, R16, R10 ;  /* 0x00000010130a7223 */ /* 0x020fc8000000000a */
[----:B------:R-:W-:-:S04]  /*0780*/  FFMA R10, R21, R18, R10 ;  /* 0x00000012150a7223 */ /* 0x000fc8000000000a */
[----:B------:R-:W-:-:S04]  /*0790*/  FFMA R23, R23, R20, R10 ;  /* 0x0000001417177223 */ /* 0x000fc8000000000a */
[----:B------:R-:W-:-:S04]  /*07a0*/  FFMA R6, R6, R9, R23 ;  /* 0x0000000906067223 */ /* 0x000fc80000000017 */
[----:B------:R-:W-:-:S07]  /*07b0*/  FFMA R15, R25, R22, R6 ;  /* 0x00000016190f7223 */ /* 0x000fce0000000006 */
.L_x_3:
        /* <DEDUP_REMOVED lines=17> */
[----:B------:R-:W5:Y:S01]  /*08d0*/  LDG.E R14, desc[UR16][R4.64+0xc] ;  /* 0x00000c10040e7981 */ /* 0x000f62000c1e1900 */
[----:B------:R-:W-:Y:S01]  /*08e0*/  IADD3 R8, PT, PT, R8, 0x4, RZ ;  /* 0x0000000408087810 */ /* 0x000fe20007ffe0ff */
[----:B--2---:R-:W-:-:S04]  /*08f0*/  FFMA R6, R6, R9, R15 ;  /* 0x0000000906067223 */ /* 0x004fc8000000000f */
[----:B---3--:R-:W-:-:S04]  /*0900*/  FFMA R6, R11, R10, R6 ;  /* 0x0000000a0b067223 */ /* 0x008fc80000000006 */
[----:B----4-:R-:W-:-:S04]  /*0910*/  FFMA R6, R13, R12, R6 ;  /* 0x0000000c0d067223 */ /* 0x010fc80000000006 */
[----:B-----5:R-:W-:-:S07]  /*0920*/  FFMA R15, R17, R14, R6 ;  /* 0x0000000e110f7223 */ /* 0x020fce0000000006 */
.L_x_4:
[----:B------:R-:W-:Y:S05]  /*0930*/  BRA.U !UP1, `(.L_x_0) ;  /* 0x0000000109487547 */ /* 0x000fea000b800000 */
[----:B------:R-:W0:Y:S01]  /*0940*/  LDC.64 R2, c[0x0][0x388] ;  /* 0x0000e200ff027b82 */ /* 0x000e220000000a00 */
[----:B------:R-:W-:Y:S01]  /*0950*/  IADD3 R7, PT, PT, R7, R8, RZ ;  /* 0x0000000807077210 */ /* 0x000fe20007ffe0ff */
[----:B------:R-:W-:-:S06]  /*0960*/  UIADD3 UR4, UPT, UPT, -UR4, URZ, URZ ;  /* 0x000000ff04047290 */ /* 0x000fcc000fffe1ff */
[----:B------:R-:W1:Y:S01]  /*0970*/  LDC.64 R10, c[0x0][0x380] ;  /* 0x0000e000ff0a7b82 */ /* 0x000e620000000a00 */
[----:B0-----:R-:W-:-:S03]  /*0980*/  IMAD.WIDE.U32 R2, R8, 0x4, R2 ;  /* 0x0000000408027825 */ /* 0x001fc600078e0002 */
[----:B------:R-:W-:Y:S02]  /*0990*/  MOV R6, R2 ;  /* 0x0000000200067202 */ /* 0x000fe40000000f00 */
[----:B------:R-:W-:-:S07]  /*09a0*/  MOV R5, R3 ;  /* 0x0000000300057202 */ /* 0x000fce0000000f00 */
.L_x_5:
[----:B-1----:R-:W-:Y:S01]  /*09b0*/  IMAD.WIDE R2, R7, 0x4, R10 ;  /* 0x0000000407027825 */ /* 0x002fe200078e020a */
[----:B------:R-:W-:-:S05]  /*09c0*/  MOV R4, R6 ;  /* 0x0000000600047202 */ /* 0x000fca0000000f00 */
[----:B------:R-:W2:Y:S04]  /*09d0*/  LDG.E R2, desc[UR16][R2.64] ;  /* 0x0000001002027981 */ /* 0x000ea8000c1e1900 */
[----:B------:R0:W2:Y:S01]  /*09e0*/  LDG.E R4, desc[UR16][R4.64] ;  /* 0x0000001004047981 */ /* 0x0000a2000c1e1900 */
[----:B------:R-:W-:Y:S01]  /*09f0*/  UIADD3 UR4, UPT, UPT, UR4, 0x1, URZ ;  /* 0x0000000104047890 */ /* 0x000fe2000fffe0ff */
[----:B------:R-:W-:Y:S02]  /*0a00*/  IADD3 R6, P0, PT, R6, 0x4, RZ ;  /* 0x0000000406067810 */ /* 0x000fe40007f1e0ff */
[----:B------:R-:W-:Y:S01]  /*0a10*/  IADD3 R7, PT, PT, R7, 0x1, RZ ;  /* 0x0000000107077810 */ /* 0x000fe20007ffe0ff */
[----:B------:R-:W-:Y:S01]  /*0a20*/  UISETP.NE.AND UP0, UPT, UR4, URZ, UPT ;  /* 0x000000ff0400728c */ /* 0x000fe2000bf05270 */
[----:B0-----:R-:W-:Y:S01]  /*0a30*/  IADD3.X R5, PT, PT, RZ, R5, RZ, P0, !PT ;  /* 0x00000005ff057210 */ /* 0x001fe200007fe4ff */
[----:B--2---:R-:W-:-:S07]  /*0a40*/  FFMA R15, R2, R4, R15 ;  /* 0x00000004020f7223 */ /* 0x004fce000000000f */
[----:B------:R-:W-:Y:S05]  /*0a50*/  BRA.U UP0, `(.L_x_5) ;  /* 0xfffffffd00d47547 */ /* 0x000fea000b83ffff */
.L_x_0:
[----:B------:R-:W0:Y:S02]  /*0a60*/  LDC.64 R2, c[0x0][0x390] ;  /* 0x0000e400ff027b82 */ /* 0x000e240000000a00 */
[----:B0-----:R-:W-:-:S05]  /*0a70*/  IMAD.WIDE R2, R0, 0x4, R2 ;  /* 0x0000000400027825 */ /* 0x001fca00078e0202 */
[----:B------:R-:W-:Y:S01]  /*0a80*/  STG.E desc[UR16][R2.64], R15 ;  /* 0x0000000f02007986 */ /* 0x000fe2000c101910 */
[----:B------:R-:W-:Y:S05]  /*0a90*/  EXIT ;  /* 0x000000000000794d */ /* 0x000fea0003800000 */
.L_x_6:
[----:B------:R-:W-:-:S00]  /*0aa0*/  BRA `(.L_x_6) ;  /* 0xfffffffc00fc7947 */ /* 0x000fc0000383ffff */
[----:B------:R-:W-:-:S00]  /*0ab0*/  NOP ;  /* 0x0000000000007918 */ /* 0x000fc00000000000 */
        /* <DEDUP_REMOVED lines=12> */
.L_x_7:


//--------------------- .nv.shared.reserved.0     --------------------------
	.section	.nv.shared.reserved.0,"aw",@nobits
	.weak		__nv_reservedSMEM_offset_0_alias
	.size		__nv_reservedSMEM_offset_0_alias, 0, 64
	.other		__nv_reservedSMEM_offset_0_alias,@"STO_CUDA_RESERVED_SHARED STV_DEFAULT"
__nv_reservedSMEM_offset_0_alias:
	.zero		0
	.zero		64


//--------------------- .nv.constant0._Z16matrixVectorMultPfS_S_ii --------------------------
	.section	.nv.constant0._Z16matrixVectorMultPfS_S_ii,"a",@progbits
	.sectionflags	@""
	.align	4
.nv.constant0._Z16matrixVectorMultPfS_S_ii:
	.zero		928


//--------------------- SYMBOLS --------------------------

	.type		.nv.reservedSmem.offset0,@object
	.size		.nv.reservedSmem.offset0,0x4
